//
// Generated by NVIDIA NVVM Compiler
//
// Compiler Build ID: CL-36424714
// Cuda compilation tools, release 13.0, V13.0.88
// Based on NVVM 20.0.0
//

.version 9.0
.target sm_100
.address_size 64

	// .globl	_Z10reduce_sumPiS_i
// _ZZ10reduce_sumPiS_iE5sdata has been demoted

.visible .entry _Z10reduce_sumPiS_i(
	.param .u64 .ptr .align 1 _Z10reduce_sumPiS_i_param_0,
	.param .u64 .ptr .align 1 _Z10reduce_sumPiS_i_param_1,
	.param .u32 _Z10reduce_sumPiS_i_param_2
)
{
	.reg .pred 	%p<7>;
	.reg .b32 	%r<41>;
	.reg .b64 	%rd<7>;
	// demoted variable
	.shared .align 4 .b8 _ZZ10reduce_sumPiS_iE5sdata[4096];
	ld.param.u64 	%rd1, [_Z10reduce_sumPiS_i_param_0];
	ld.param.u64 	%rd2, [_Z10reduce_sumPiS_i_param_1];
	ld.param.u32 	%r10, [_Z10reduce_sumPiS_i_param_2];
	mov.u32 	%r1, %tid.x;
	mov.u32 	%r11, %ctaid.x;
	mov.u32 	%r40, %ntid.x;
	mad.lo.s32 	%r3, %r11, %r40, %r1;
	setp.ge.u32 	%p1, %r3, %r10;
	mov.b32 	%r39, 0;
	@%p1 bra 	$L__BB0_2;
	cvta.to.global.u64 	%rd3, %rd1;
	mul.wide.u32 	%rd4, %r3, 4;
	add.s64 	%rd5, %rd3, %rd4;
	ld.global.u32 	%r39, [%rd5];
$L__BB0_2:
	shl.b32 	%r12, %r1, 2;
	mov.u32 	%r13, _ZZ10reduce_sumPiS_iE5sdata;
	add.s32 	%r6, %r13, %r12;
	st.shared.u32 	[%r6], %r39;
	bar.sync 	0;
	setp.lt.u32 	%p2, %r40, 66;
	@%p2 bra 	$L__BB0_6;
$L__BB0_3:
	shr.u32 	%r8, %r40, 1;
	setp.ge.u32 	%p3, %r1, %r8;
	@%p3 bra 	$L__BB0_5;
	shl.b32 	%r14, %r8, 2;
	add.s32 	%r15, %r6, %r14;
	ld.volatile.shared.u32 	%r16, [%r15];
	ld.volatile.shared.u32 	%r17, [%r6];
	add.s32 	%r18, %r17, %r16;
	st.volatile.shared.u32 	[%r6], %r18;
$L__BB0_5:
	bar.sync 	0;
	setp.gt.u32 	%p4, %r40, 131;
	mov.u32 	%r40, %r8;
	@%p4 bra 	$L__BB0_3;
$L__BB0_6:
	setp.gt.u32 	%p5, %r1, 31;
	@%p5 bra 	$L__BB0_9;
	ld.volatile.shared.u32 	%r19, [%r6+128];
	ld.volatile.shared.u32 	%r20, [%r6];
	add.s32 	%r21, %r20, %r19;
	st.volatile.shared.u32 	[%r6], %r21;
	ld.volatile.shared.u32 	%r22, [%r6+64];
	ld.volatile.shared.u32 	%r23, [%r6];
	add.s32 	%r24, %r23, %r22;
	st.volatile.shared.u32 	[%r6], %r24;
	ld.volatile.shared.u32 	%r25, [%r6+32];
	ld.volatile.shared.u32 	%r26, [%r6];
	add.s32 	%r27, %r26, %r25;
	st.volatile.shared.u32 	[%r6], %r27;
	ld.volatile.shared.u32 	%r28, [%r6+16];
	ld.volatile.shared.u32 	%r29, [%r6];
	add.s32 	%r30, %r29, %r28;
	st.volatile.shared.u32 	[%r6], %r30;
	ld.volatile.shared.u32 	%r31, [%r6+8];
	ld.volatile.shared.u32 	%r32, [%r6];
	add.s32 	%r33, %r32, %r31;
	st.volatile.shared.u32 	[%r6], %r33;
	ld.volatile.shared.u32 	%r34, [%r6+4];
	ld.volatile.shared.u32 	%r35, [%r6];
	add.s32 	%r36, %r35, %r34;
	st.volatile.shared.u32 	[%r6], %r36;
	setp.ne.s32 	%p6, %r1, 0;
	@%p6 bra 	$L__BB0_9;
	ld.shared.u32 	%r37, [_ZZ10reduce_sumPiS_iE5sdata];
	cvta.to.global.u64 	%rd6, %rd2;
	atom.global.add.u32 	%r38, [%rd6], %r37;
$L__BB0_9:
	ret;

}


// ===== COMPILED SASS (sm_100) =====

	.target	sm_100

	.elftype	@"ET_EXEC"


//--------------------- .note.nv.tkinfo           --------------------------
	.section	.note.nv.tkinfo,"",@"SHT_NOTE"
	.sectionflags	@"SHF_NOTE_NV_TKINFO"
	.tkinfo
        /*0018*/ 	.word	0x00000002
        /*0030*/ 	.string	""
        /*0030*/ 	.string	"ptxas"
        /*0030*/ 	.string	"Cuda compilation tools, release 13.0, V13.0.88"
        /*0030*/ 	.string	"Build cuda_13.0.r13.0/compiler.36424714_0"
        /*0030*/ 	.string	"-arch sm_100 -m 64 "



//--------------------- .note.nv.cuinfo           --------------------------
	.section	.note.nv.cuinfo,"",@"SHT_NOTE"
	.sectionflags	@"SHF_NOTE_NV_CUINFO"
        /*0018*/ 	.short	0x0002
        /*001a*/ 	.short	0x0064
        /*001c*/ 	.short	0x0082
	.zero		2


//--------------------- .nv.info                  --------------------------
	.section	.nv.info,"",@"SHT_CUDA_INFO"
	.align	4


	//----- nvinfo : EIATTR_REGCOUNT
	.align		4
        /*0000*/ 	.byte	0x04, 0x2f
        /*0002*/ 	.short	(.L_1 - .L_0)
	.align		4
.L_0:
        /*0004*/ 	.word	index@(_Z10reduce_sumPiS_i)
        /*0008*/ 	.word	0x0000000b


	//----- nvinfo : EIATTR_FRAME_SIZE
	.align		4
.L_1:
        /*000c*/ 	.byte	0x04, 0x11
        /*000e*/ 	.short	(.L_3 - .L_2)
	.align		4
.L_2:
        /*0010*/ 	.word	index@(_Z10reduce_sumPiS_i)
        /*0014*/ 	.word	0x00000000


	//----- nvinfo : EIATTR_MIN_STACK_SIZE
	.align		4
.L_3:
        /*0018*/ 	.byte	0x04, 0x12
        /*001a*/ 	.short	(.L_5 - .L_4)
	.align		4
.L_4:
        /*001c*/ 	.word	index@(_Z10reduce_sumPiS_i)
        /*0020*/ 	.word	0x00000000
.L_5:


//--------------------- .nv.compat                --------------------------
	.section	.nv.compat,"",@"SHT_CUDA_COMPAT_INFO"
	.align	4
        /*0000*/ 	.byte	0x02, 0x09, 0x00, 0x00, 0x02, 0x02, 0x01, 0x00, 0x02, 0x05, 0x05, 0x00, 0x03, 0x07, 0x01, 0x01
        /*0010*/ 	.byte	0x02, 0x03, 0x00, 0x00, 0x02, 0x06, 0x01, 0x00, 0x04, 0x0b, 0x08, 0x00, 0x09, 0x00, 0x00, 0x00
        /*0020*/ 	.byte	0x00, 0x00, 0x00, 0x00


//--------------------- .nv.info._Z10reduce_sumPiS_i --------------------------
	.section	.nv.info._Z10reduce_sumPiS_i,"",@"SHT_CUDA_INFO"
	.sectionflags	@""
	.align	4


	//----- nvinfo : EIATTR_CUDA_API_VERSION
	.align		4
        /*0000*/ 	.byte	0x04, 0x37
        /*0002*/ 	.short	(.L_7 - .L_6)
.L_6:
        /*0004*/ 	.word	0x00000082


	//----- nvinfo : EIATTR_KPARAM_INFO
	.align		4
.L_7:
        /*0008*/ 	.byte	0x04, 0x17
        /*000a*/ 	.short	(.L_9 - .L_8)
.L_8:
        /*000c*/ 	.word	0x00000000
        /*0010*/ 	.short	0x0002
        /*0012*/ 	.short	0x0010
        /*0014*/ 	.byte	0x00, 0xf0, 0x11, 0x00


	//----- nvinfo : EIATTR_KPARAM_INFO
	.align		4
.L_9:
        /*0018*/ 	.byte	0x04, 0x17
        /*001a*/ 	.short	(.L_11 - .L_10)
.L_10:
        /*001c*/ 	.word	0x00000000
        /*0020*/ 	.short	0x0001
        /*0022*/ 	.short	0x0008
        /*0024*/ 	.byte	0x00, 0xf5, 0x21, 0x00


	//----- nvinfo : EIATTR_KPARAM_INFO
	.align		4
.L_11:
        /*0028*/ 	.byte	0x04, 0x17
        /*002a*/ 	.short	(.L_13 - .L_12)
.L_12:
        /*002c*/ 	.word	0x00000000
        /*0030*/ 	.short	0x0000
        /*0032*/ 	.short	0x0000
        /*0034*/ 	.byte	0x00, 0xf5, 0x21, 0x00


	//----- nvinfo : EIATTR_SPARSE_MMA_MASK
	.align		4
.L_13:
        /*0038*/ 	.byte	0x03, 0x50
        /*003a*/ 	.short	0x0000


	//----- nvinfo : EIATTR_MAXREG_COUNT
	.align		4
        /*003c*/ 	.byte	0x03, 0x1b
        /*003e*/ 	.short	0x00ff


	//----- nvinfo : EIATTR_NUM_BARRIERS
	.align		4
        /*0040*/ 	.byte	0x02, 0x4c
        /*0042*/ 	.byte	0x01
	.zero		1


	//----- nvinfo : EIATTR_MERCURY_ISA_VERSION
	.align		4
        /*0044*/ 	.byte	0x03, 0x5f
        /*0046*/ 	.short	0x0101


	//----- nvinfo : EIATTR_VRC_CTA_INIT_COUNT
	.align		4
        /*0048*/ 	.byte	0x02, 0x4a
	.zero		1
	.zero		1


	//----- nvinfo : EIATTR_EXIT_INSTR_OFFSETS
	.align		4
        /*004c*/ 	.byte	0x04, 0x1c
        /*004e*/ 	.short	(.L_15 - .L_14)


	//   ....[0]....
.L_14:
        /*0050*/ 	.word	0x00000200


	//   ....[1]....
        /*0054*/ 	.word	0x000003a0


	//   ....[2]....
        /*0058*/ 	.word	0x00000410


	//----- nvinfo : EIATTR_CBANK_PARAM_SIZE
	.align		4
.L_15:
        /*005c*/ 	.byte	0x03, 0x19
        /*005e*/ 	.short	0x0014


	//----- nvinfo : EIATTR_PARAM_CBANK
	.align		4
        /*0060*/ 	.byte	0x04, 0x0a
        /*0062*/ 	.short	(.L_17 - .L_16)
	.align		4
.L_16:
        /*0064*/ 	.word	index@(.nv.constant0._Z10reduce_sumPiS_i)
        /*0068*/ 	.short	0x0380
        /*006a*/ 	.short	0x0014


	//----- nvinfo : EIATTR_SW_WAR
	.align		4
.L_17:
        /*006c*/ 	.byte	0x04, 0x36
        /*006e*/ 	.short	(.L_19 - .L_18)
.L_18:
        /*0070*/ 	.word	0x00000008
.L_19:


//--------------------- .nv.callgraph             --------------------------
	.section	.nv.callgraph,"",@"SHT_CUDA_CALLGRAPH"
	.align	4
	.sectionentsize	8
	.align		4
        /*0000*/ 	.word	0x00000000
	.align		4
        /*0004*/ 	.word	0xffffffff
	.align		4
        /*0008*/ 	.word	0x00000000
	.align		4
        /*000c*/ 	.word	0xfffffffe
	.align		4
        /*0010*/ 	.word	0x00000000
	.align		4
        /*0014*/ 	.word	0xfffffffd
	.align		4
        /*0018*/ 	.word	0x00000000
	.align		4
        /*001c*/ 	.word	0xfffffffc


//--------------------- .text._Z10reduce_sumPiS_i --------------------------
	.section	.text._Z10reduce_sumPiS_i,"ax",@progbits
	.align	128
        .global         _Z10reduce_sumPiS_i
        .type           _Z10reduce_sumPiS_i,@function
        .size           _Z10reduce_sumPiS_i,(.L_x_3 - _Z10reduce_sumPiS_i)
        .other          _Z10reduce_sumPiS_i,@"STO_CUDA_ENTRY STV_DEFAULT"
_Z10reduce_sumPiS_i:
.text._Z10reduce_sumPiS_i:
[----:B------:R-:W-:Y:S01]  /*0000*/  LDC R1, c[0x0][0x37c] ;  /* 0x0000df00ff017b82 */ /* 0x000fe20000000800 */
[----:B------:R-:W0:Y:S07]  /*0010*/  S2R R0, SR_TID.X ;  /* 0x0000000000007919 */ /* 0x000e2e0000002100 */
[----:B------:R-:W0:Y:S01]  /*0020*/  S2UR UR4, SR_CTAID.X ;  /* 0x00000000000479c3 */ /* 0x000e220000002500 */
[----:B------:R-:W1:Y:S01]  /*0030*/  LDCU UR5, c[0x0][0x390] ;  /* 0x00007200ff0577ac */ /* 0x000e620008000800 */
[----:B------:R-:W-:Y:S01]  /*0040*/  IMAD.MOV.U32 R4, RZ, RZ, RZ ;  /* 0x000000ffff047224 */ /* 0x000fe200078e00ff */
[----:B------:R-:W2:Y:S05]  /*0050*/  LDCU.64 UR6, c[0x0][0x358] ;  /* 0x00006b00ff0677ac */ /* 0x000eaa0008000a00 */
[----:B------:R-:W0:Y:S02]  /*0060*/  LDC R7, c[0x0][0x360] ;  /* 0x0000d800ff077b82 */ /* 0x000e240000000800 */
[----:B0-----:R-:W-:-:S05]  /*0070*/  IMAD R5, R7, UR4, R0 ;  /* 0x0000000407057c24 */ /* 0x001fca000f8e0200 */
[----:B-1----:R-:W-:-:S13]  /*0080*/  ISETP.GE.U32.AND P0, PT, R5, UR5, PT ;  /* 0x0000000505007c0c */ /* 0x002fda000bf06070 */
[----:B------:R-:W0:Y:S02]  /*0090*/  @!P0 LDC.64 R2, c[0x0][0x380] ;  /* 0x0000e000ff028b82 */ /* 0x000e240000000a00 */
[----:B0-----:R-:W-:-:S05]  /*00a0*/  @!P0 IMAD.WIDE.U32 R2, R5, 0x4, R2 ;  /* 0x0000000405028825 */ /* 0x001fca00078e0002 */
[----:B--2---:R-:W2:Y:S01]  /*00b0*/  @!P0 LDG.E R4, desc[UR6][R2.64] ;  /* 0x0000000602048981 */ /* 0x004ea2000c1e1900 */
[----:B------:R-:W0:Y:S01]  /*00c0*/  S2UR UR5, SR_CgaCtaId ;  /* 0x00000000000579c3 */ /* 0x000e220000008800 */
[----:B------:R-:W-:Y:S01]  /*00d0*/  UMOV UR4, 0x400 ;  /* 0x0000040000047882 */ /* 0x000fe20000000000 */
[----:B------:R-:W-:Y:S02]  /*00e0*/  ISETP.GE.U32.AND P1, PT, R7, 0x42, PT ;  /* 0x000000420700780c */ /* 0x000fe40003f26070 */
[----:B------:R-:W-:Y:S01]  /*00f0*/  ISETP.GT.U32.AND P0, PT, R0, 0x1f, PT ;  /* 0x0000001f0000780c */ /* 0x000fe20003f04070 */
[----:B0-----:R-:W-:-:S06]  /*0100*/  ULEA UR4, UR5, UR4, 0x18 ;  /* 0x0000000405047291 */ /* 0x001fcc000f8ec0ff */
[----:B------:R-:W-:-:S05]  /*0110*/  LEA R5, R0, UR4, 0x2 ;  /* 0x0000000400057c11 */ /* 0x000fca000f8e10ff */
[----:B--2---:R0:W-:Y:S01]  /*0120*/  STS [R5], R4 ;  /* 0x0000000405007388 */ /* 0x0041e20000000800 */
[----:B------:R-:W-:Y:S06]  /*0130*/  BAR.SYNC.DEFER_BLOCKING 0x0 ;  /* 0x0000000000007b1d */ /* 0x000fec0000010000 */
[----:B------:R-:W-:Y:S05]  /*0140*/  @!P1 BRA `(.L_x_0) ;  /* 0x00000000002c9947 */ /* 0x000fea0003800000 */
.L_x_1:
[----:B------:R-:W-:-:S04]  /*0150*/  SHF.R.U32.HI R6, RZ, 0x1, R7 ;  /* 0x00000001ff067819 */ /* 0x000fc80000011607 */
[----:B------:R-:W-:-:S13]  /*0160*/  ISETP.GE.U32.AND P1, PT, R0, R6, PT ;  /* 0x000000060000720c */ /* 0x000fda0003f26070 */
[----:B------:R-:W-:-:S06]  /*0170*/  @!P1 IMAD R2, R6, 0x4, R5 ;  /* 0x0000000406029824 */ /* 0x000fcc00078e0205 */
[----:B------:R-:W-:Y:S04]  /*0180*/  @!P1 LDS R2, [R2] ;  /* 0x0000000002029984 */ /* 0x000fe80000000800 */
[----:B------:R-:W0:Y:S02]  /*0190*/  @!P1 LDS R3, [R5] ;  /* 0x0000000005039984 */ /* 0x000e240000000800 */
[----:B0-----:R-:W-:-:S05]  /*01a0*/  @!P1 IMAD.IADD R4, R2, 0x1, R3 ;  /* 0x0000000102049824 */ /* 0x001fca00078e0203 */
[----:B------:R1:W-:Y:S01]  /*01b0*/  @!P1 STS [R5], R4 ;  /* 0x0000000405009388 */ /* 0x0003e20000000800 */
[----:B------:R-:W-:Y:S01]  /*01c0*/  BAR.SYNC.DEFER_BLOCKING 0x0 ;  /* 0x0000000000007b1d */ /* 0x000fe20000010000 */
[----:B------:R-:W-:Y:S02]  /*01d0*/  ISETP.GT.U32.AND P1, PT, R7, 0x83, PT ;  /* 0x000000830700780c */ /* 0x000fe40003f24070 */
[----:B------:R-:W-:-:S11]  /*01e0*/  MOV R7, R6 ;  /* 0x0000000600077202 */ /* 0x000fd60000000f00 */
[----:B-1----:R-:W-:Y:S05]  /*01f0*/  @P1 BRA `(.L_x_1) ;  /* 0xfffffffc00d41947 */ /* 0x002fea000383ffff */
.L_x_0:
[----:B------:R-:W-:Y:S05]  /*0200*/  @P0 EXIT ;  /* 0x000000000000094d */ /* 0x000fea0003800000 */
[----:B------:R-:W-:Y:S01]  /*0210*/  LDS R2, [R5+0x80] ;  /* 0x0000800005027984 */ /* 0x000fe20000000800 */
[----:B------:R-:W-:-:S03]  /*0220*/  ISETP.NE.AND P0, PT, R0, RZ, PT ;  /* 0x000000ff0000720c */ /* 0x000fc60003f05270 */
[----:B------:R-:W1:Y:S02]  /*0230*/  LDS R3, [R5] ;  /* 0x0000000005037984 */ /* 0x000e640000000800 */
[----:B-1----:R-:W-:-:S05]  /*0240*/  IMAD.IADD R2, R2, 0x1, R3 ;  /* 0x0000000102027824 */ /* 0x002fca00078e0203 */
[----:B------:R-:W-:Y:S04]  /*0250*/  STS [R5], R2 ;  /* 0x0000000205007388 */ /* 0x000fe80000000800 */
[----:B------:R-:W-:Y:S04]  /*0260*/  LDS R3, [R5+0x40] ;  /* 0x0000400005037984 */ /* 0x000fe80000000800 */
[----:B0-----:R-:W0:Y:S02]  /*0270*/  LDS R4, [R5] ;  /* 0x0000000005047984 */ /* 0x001e240000000800 */
[----:B0-----:R-:W-:-:S05]  /*0280*/  IMAD.IADD R4, R3, 0x1, R4 ;  /* 0x0000000103047824 */ /* 0x001fca00078e0204 */
[----:B------:R-:W-:Y:S04]  /*0290*/  STS [R5], R4 ;  /* 0x0000000405007388 */ /* 0x000fe80000000800 */
[----:B------:R-:W-:Y:S04]  /*02a0*/  LDS R3, [R5+0x20] ;  /* 0x0000200005037984 */ /* 0x000fe80000000800 */
[----:B------:R-:W0:Y:S02]  /*02b0*/  LDS R6, [R5] ;  /* 0x0000000005067984 */ /* 0x000e240000000800 */
[----:B0-----:R-:W-:-:S05]  /*02c0*/  IADD3 R6, PT, PT, R3, R6, RZ ;  /* 0x0000000603067210 */ /* 0x001fca0007ffe0ff */
[----:B------:R-:W-:Y:S04]  /*02d0*/  STS [R5], R6 ;  /* 0x0000000605007388 */ /* 0x000fe80000000800 */
[----:B------:R-:W-:Y:S04]  /*02e0*/  LDS R3, [R5+0x10] ;  /* 0x0000100005037984 */ /* 0x000fe80000000800 */
[----:B------:R-:W0:Y:S02]  /*02f0*/  LDS R8, [R5] ;  /* 0x0000000005087984 */ /* 0x000e240000000800 */
[----:B0-----:R-:W-:-:S05]  /*0300*/  IMAD.IADD R8, R3, 0x1, R8 ;  /* 0x0000000103087824 */ /* 0x001fca00078e0208 */
[----:B------:R-:W-:Y:S04]  /*0310*/  STS [R5], R8 ;  /* 0x0000000805007388 */ /* 0x000fe80000000800 */
[----:B------:R-:W-:Y:S04]  /*0320*/  LDS R2, [R5+0x8] ;  /* 0x0000080005027984 */ /* 0x000fe80000000800 */
[----:B------:R-:W0:Y:S02]  /*0330*/  LDS R3, [R5] ;  /* 0x0000000005037984 */ /* 0x000e240000000800 */
[----:B0-----:R-:W-:-:S05]  /*0340*/  IMAD.IADD R2, R2, 0x1, R3 ;  /* 0x0000000102027824 */ /* 0x001fca00078e0203 */
[----:B------:R-:W-:Y:S04]  /*0350*/  STS [R5], R2 ;  /* 0x0000000205007388 */ /* 0x000fe80000000800 */
[----:B------:R-:W-:Y:S04]  /*0360*/  LDS R3, [R5+0x4] ;  /* 0x0000040005037984 */ /* 0x000fe80000000800 */
[----:B------:R-:W0:Y:S02]  /*0370*/  LDS R4, [R5] ;  /* 0x0000000005047984 */ /* 0x000e240000000800 */
[----:B0-----:R-:W-:-:S05]  /*0380*/  IADD3 R4, PT, PT, R3, R4, RZ ;  /* 0x0000000403047210 */ /* 0x001fca0007ffe0ff */
[----:B------:R0:W-:Y:S01]  /*0390*/  STS [R5], R4 ;  /* 0x0000000405007388 */ /* 0x0001e20000000800 */
[----:B------:R-:W-:Y:S05]  /*03a0*/  @P0 EXIT ;  /* 0x000000000000094d */ /* 0x000fea0003800000 */
[----:B------:R-:W1:Y:S01]  /*03b0*/  S2UR UR5, SR_CgaCtaId ;  /* 0x00000000000579c3 */ /* 0x000e620000008800 */
[----:B------:R-:W-:-:S07]  /*03c0*/  UMOV UR4, 0x400 ;  /* 0x0000040000047882 */ /* 0x000fce0000000000 */
[----:B------:R-:W2:Y:S01]  /*03d0*/  LDC.64 R2, c[0x0][0x388] ;  /* 0x0000e200ff027b82 */ /* 0x000ea20000000a00 */
[----:B-1----:R-:W-:-:S09]  /*03e0*/  ULEA UR4, UR5, UR4, 0x18 ;  /* 0x0000000405047291 */ /* 0x002fd2000f8ec0ff */
[----:B0-----:R-:W2:Y:S04]  /*03f0*/  LDS R5, [UR4] ;  /* 0x00000004ff057984 */ /* 0x001ea80008000800 */
[----:B--2---:R-:W-:Y:S01]  /*0400*/  REDG.E.ADD.STRONG.GPU desc[UR6][R2.64], R5 ;  /* 0x000000050200798e */ /* 0x004fe2000c12e106 */
[----:B------:R-:W-:Y:S05]  /*0410*/  EXIT ;  /* 0x000000000000794d */ /* 0x000fea0003800000 */
.L_x_2:
[----:B------:R-:W-:-:S00]  /*0420*/  BRA `(.L_x_2) ;  /* 0xfffffffc00fc7947 */ /* 0x000fc0000383ffff */
[----:B------:R-:W-:-:S00]  /*0430*/  NOP ;  /* 0x0000000000007918 */ /* 0x000fc00000000000 */
        /* <DEDUP_REMOVED lines=12> */
.L_x_3:


//--------------------- .nv.shared._Z10reduce_sumPiS_i --------------------------
	.section	.nv.shared._Z10reduce_sumPiS_i,"aw",@nobits
	.sectionflags	@""
	.align	4
.nv.shared._Z10reduce_sumPiS_i:
	.zero		5120


//--------------------- .nv.shared.reserved.0     --------------------------
	.section	.nv.shared.reserved.0,"aw",@nobits
	.weak		__nv_reservedSMEM_offset_0_alias
	.size		__nv_reservedSMEM_offset_0_alias, 0, 64
	.other		__nv_reservedSMEM_offset_0_alias,@"STO_CUDA_RESERVED_SHARED STV_DEFAULT"
__nv_reservedSMEM_offset_0_alias:
	.zero		0
	.zero		64


//--------------------- .nv.constant0._Z10reduce_sumPiS_i --------------------------
	.section	.nv.constant0._Z10reduce_sumPiS_i,"a",@progbits
	.sectionflags	@""
	.align	4
.nv.constant0._Z10reduce_sumPiS_i:
	.zero		916


//--------------------- SYMBOLS --------------------------

	.type		.nv.reservedSmem.offset0,@object
	.size		.nv.reservedSmem.offset0,0x4
	.type		.nv.reservedSmem.cap,@object
	.size		.nv.reservedSmem.cap,0x4
